//
// Generated by NVIDIA NVVM Compiler
//
// Compiler Build ID: CL-36424714
// Cuda compilation tools, release 13.0, V13.0.88
// Based on NVVM 20.0.0
//

.version 9.0
.target sm_100
.address_size 64

	// .globl	_Z6squarePf

.visible .entry _Z6squarePf(
	.param .u64 .ptr .align 1 _Z6squarePf_param_0
)
{
	.reg .b32 	%r<5>;
	.reg .b32 	%f<3>;
	.reg .b64 	%rd<5>;

	ld.param.u64 	%rd1, [_Z6squarePf_param_0];
	cvta.to.global.u64 	%rd2, %rd1;
	mov.u32 	%r1, %ctaid.x;
	mov.u32 	%r2, %ntid.x;
	mov.u32 	%r3, %tid.x;
	mad.lo.s32 	%r4, %r1, %r2, %r3;
	mul.wide.u32 	%rd3, %r4, 4;
	add.s64 	%rd4, %rd2, %rd3;
	ld.global.f32 	%f1, [%rd4];
	mul.f32 	%f2, %f1, %f1;
	st.global.f32 	[%rd4], %f2;
	ret;

}


// ===== COMPILED SASS (sm_100) =====

	.target	sm_100

	.elftype	@"ET_EXEC"


//--------------------- .note.nv.tkinfo           --------------------------
	.section	.note.nv.tkinfo,"",@"SHT_NOTE"
	.sectionflags	@"SHF_NOTE_NV_TKINFO"
	.tkinfo
        /*0018*/ 	.word	0x00000002
        /*0030*/ 	.string	""
        /*0030*/ 	.string	"ptxas"
        /*0030*/ 	.string	"Cuda compilation tools, release 13.0, V13.0.88"
        /*0030*/ 	.string	"Build cuda_13.0.r13.0/compiler.36424714_0"
        /*0030*/ 	.string	"-arch sm_100 -m 64 "



//--------------------- .note.nv.cuinfo           --------------------------
	.section	.note.nv.cuinfo,"",@"SHT_NOTE"
	.sectionflags	@"SHF_NOTE_NV_CUINFO"
        /*0018*/ 	.short	0x0002
        /*001a*/ 	.short	0x0064
        /*001c*/ 	.short	0x0082
	.zero		2


//--------------------- .nv.info                  --------------------------
	.section	.nv.info,"",@"SHT_CUDA_INFO"
	.align	4


	//----- nvinfo : EIATTR_REGCOUNT
	.align		4
        /*0000*/ 	.byte	0x04, 0x2f
        /*0002*/ 	.short	(.L_1 - .L_0)
	.align		4
.L_0:
        /*0004*/ 	.word	index@(_Z6squarePf)
        /*0008*/ 	.word	0x00000008


	//----- nvinfo : EIATTR_FRAME_SIZE
	.align		4
.L_1:
        /*000c*/ 	.byte	0x04, 0x11
        /*000e*/ 	.short	(.L_3 - .L_2)
	.align		4
.L_2:
        /*0010*/ 	.word	index@(_Z6squarePf)
        /*0014*/ 	.word	0x00000000


	//----- nvinfo : EIATTR_MIN_STACK_SIZE
	.align		4
.L_3:
        /*0018*/ 	.byte	0x04, 0x12
        /*001a*/ 	.short	(.L_5 - .L_4)
	.align		4
.L_4:
        /*001c*/ 	.word	index@(_Z6squarePf)
        /*0020*/ 	.word	0x00000000
.L_5:


//--------------------- .nv.compat                --------------------------
	.section	.nv.compat,"",@"SHT_CUDA_COMPAT_INFO"
	.align	4
        /*0000*/ 	.byte	0x02, 0x09, 0x00, 0x00, 0x02, 0x02, 0x01, 0x00, 0x02, 0x05, 0x05, 0x00, 0x03, 0x07, 0x01, 0x01
        /*0010*/ 	.byte	0x02, 0x03, 0x00, 0x00, 0x02, 0x06, 0x01, 0x00, 0x04, 0x0b, 0x08, 0x00, 0x09, 0x00, 0x00, 0x00
        /*0020*/ 	.byte	0x00, 0x00, 0x00, 0x00


//--------------------- .nv.info._Z6squarePf      --------------------------
	.section	.nv.info._Z6squarePf,"",@"SHT_CUDA_INFO"
	.sectionflags	@""
	.align	4


	//----- nvinfo : EIATTR_CUDA_API_VERSION
	.align		4
        /*0000*/ 	.byte	0x04, 0x37
        /*0002*/ 	.short	(.L_7 - .L_6)
.L_6:
        /*0004*/ 	.word	0x00000082


	//----- nvinfo : EIATTR_KPARAM_INFO
	.align		4
.L_7:
        /*0008*/ 	.byte	0x04, 0x17
        /*000a*/ 	.short	(.L_9 - .L_8)
.L_8:
        /*000c*/ 	.word	0x00000000
        /*0010*/ 	.short	0x0000
        /*0012*/ 	.short	0x0000
        /*0014*/ 	.byte	0x00, 0xf5, 0x21, 0x00


	//----- nvinfo : EIATTR_SPARSE_MMA_MASK
	.align		4
.L_9:
        /*0018*/ 	.byte	0x03, 0x50
        /*001a*/ 	.short	0x0000


	//----- nvinfo : EIATTR_MAXREG_COUNT
	.align		4
        /*001c*/ 	.byte	0x03, 0x1b
        /*001e*/ 	.short	0x00ff


	//----- nvinfo : EIATTR_MERCURY_ISA_VERSION
	.align		4
        /*0020*/ 	.byte	0x03, 0x5f
        /*0022*/ 	.short	0x0101


	//----- nvinfo : EIATTR_VRC_CTA_INIT_COUNT
	.align		4
        /*0024*/ 	.byte	0x02, 0x4a
	.zero		1
	.zero		1


	//----- nvinfo : EIATTR_EXIT_INSTR_OFFSETS
	.align		4
        /*0028*/ 	.byte	0x04, 0x1c
        /*002a*/ 	.short	(.L_11 - .L_10)


	//   ....[0]....
.L_10:
        /*002c*/ 	.word	0x000000b0


	//----- nvinfo : EIATTR_CBANK_PARAM_SIZE
	.align		4
.L_11:
        /*0030*/ 	.byte	0x03, 0x19
        /*0032*/ 	.short	0x0008


	//----- nvinfo : EIATTR_PARAM_CBANK
	.align		4
        /*0034*/ 	.byte	0x04, 0x0a
        /*0036*/ 	.short	(.L_13 - .L_12)
	.align		4
.L_12:
        /*0038*/ 	.word	index@(.nv.constant0._Z6squarePf)
        /*003c*/ 	.short	0x0380
        /*003e*/ 	.short	0x0008


	//----- nvinfo : EIATTR_SW_WAR
	.align		4
.L_13:
        /*0040*/ 	.byte	0x04, 0x36
        /*0042*/ 	.short	(.L_15 - .L_14)
.L_14:
        /*0044*/ 	.word	0x00000008
.L_15:


//--------------------- .nv.callgraph             --------------------------
	.section	.nv.callgraph,"",@"SHT_CUDA_CALLGRAPH"
	.align	4
	.sectionentsize	8
	.align		4
        /*0000*/ 	.word	0x00000000
	.align		4
        /*0004*/ 	.word	0xffffffff
	.align		4
        /*0008*/ 	.word	0x00000000
	.align		4
        /*000c*/ 	.word	0xfffffffe
	.align		4
        /*0010*/ 	.word	0x00000000
	.align		4
        /*0014*/ 	.word	0xfffffffd
	.align		4
        /*0018*/ 	.word	0x00000000
	.align		4
        /*001c*/ 	.word	0xfffffffc


//--------------------- .text._Z6squarePf         --------------------------
	.section	.text._Z6squarePf,"ax",@progbits
	.align	128
        .global         _Z6squarePf
        .type           _Z6squarePf,@function
        .size           _Z6squarePf,(.L_x_1 - _Z6squarePf)
        .other          _Z6squarePf,@"STO_CUDA_ENTRY STV_DEFAULT"
_Z6squarePf:
.text._Z6squarePf:
[----:B------:R-:W-:Y:S01]  /*0000*/  LDC R1, c[0x0][0x37c] ;  /* 0x0000df00ff017b82 */ /* 0x000fe20000000800 */
[----:B------:R-:W0:Y:S07]  /*0010*/  S2R R0, SR_TID.X ;  /* 0x0000000000007919 */ /* 0x000e2e0000002100 */
[----:B------:R-:W0:Y:S01]  /*0020*/  S2UR UR6, SR_CTAID.X ;  /* 0x00000000000679c3 */ /* 0x000e220000002500 */
[----:B------:R-:W1:Y:S07]  /*0030*/  LDCU.64 UR4, c[0x0][0x358] ;  /* 0x00006b00ff0477ac */ /* 0x000e6e0008000a00 */
[----:B------:R-:W0:Y:S08]  /*0040*/  LDC R5, c[0x0][0x360] ;  /* 0x0000d800ff057b82 */ /* 0x000e300000000800 */
[----:B------:R-:W2:Y:S01]  /*0050*/  LDC.64 R2, c[0x0][0x380] ;  /* 0x0000e000ff027b82 */ /* 0x000ea20000000a00 */
[----:B0-----:R-:W-:-:S04]  /*0060*/  IMAD R5, R5, UR6, R0 ;  /* 0x0000000605057c24 */ /* 0x001fc8000f8e0200 */
[----:B--2---:R-:W-:-:S05]  /*0070*/  IMAD.WIDE.U32 R2, R5, 0x4, R2 ;  /* 0x0000000405027825 */ /* 0x004fca00078e0002 */
[----:B-1----:R-:W2:Y:S02]  /*0080*/  LDG.E R0, desc[UR4][R2.64] ;  /* 0x0000000402007981 */ /* 0x002ea4000c1e1900 */
[----:B--2---:R-:W-:-:S05]  /*0090*/  FMUL R5, R0, R0 ;  /* 0x0000000000057220 */ /* 0x004fca0000400000 */
[----:B------:R-:W-:Y:S01]  /*00a0*/  STG.E desc[UR4][R2.64], R5 ;  /* 0x0000000502007986 */ /* 0x000fe2000c101904 */
[----:B------:R-:W-:Y:S05]  /*00b0*/  EXIT ;  /* 0x000000000000794d */ /* 0x000fea0003800000 */
.L_x_0:
[----:B------:R-:W-:-:S00]  /*00c0*/  BRA `(.L_x_0) ;  /* 0xfffffffc00fc7947 */ /* 0x000fc0000383ffff */
[----:B------:R-:W-:-:S00]  /*00d0*/  NOP ;  /* 0x0000000000007918 */ /* 0x000fc00000000000 */
        /* <DEDUP_REMOVED lines=10> */
.L_x_1:


//--------------------- .nv.shared.reserved.0     --------------------------
	.section	.nv.shared.reserved.0,"aw",@nobits
	.weak		__nv_reservedSMEM_offset_0_alias
	.size		__nv_reservedSMEM_offset_0_alias, 0, 64
	.other		__nv_reservedSMEM_offset_0_alias,@"STO_CUDA_RESERVED_SHARED STV_DEFAULT"
__nv_reservedSMEM_offset_0_alias:
	.zero		0
	.zero		64


//--------------------- .nv.constant0._Z6squarePf --------------------------
	.section	.nv.constant0._Z6squarePf,"a",@progbits
	.sectionflags	@""
	.align	4
.nv.constant0._Z6squarePf:
	.zero		904


//--------------------- SYMBOLS --------------------------

	.type		.nv.reservedSmem.offset0,@object
	.size		.nv.reservedSmem.offset0,0x4
